//
// Generated by NVIDIA NVVM Compiler
//
// Compiler Build ID: CL-36424714
// Cuda compilation tools, release 13.0, V13.0.88
// Based on NVVM 20.0.0
//

.version 9.0
.target sm_100
.address_size 64

	// .globl	vecToNematicKernel

.visible .entry vecToNematicKernel(
	.param .u32 vecToNematicKernel_param_0,
	.param .u64 .ptr .align 1 vecToNematicKernel_param_1,
	.param .u32 vecToNematicKernel_param_2,
	.param .u32 vecToNematicKernel_param_3,
	.param .u64 .ptr .align 1 vecToNematicKernel_param_4,
	.param .u32 vecToNematicKernel_param_5,
	.param .u32 vecToNematicKernel_param_6
)
{
	.reg .pred 	%p<6>;
	.reg .b32 	%r<19>;
	.reg .b64 	%rd<9>;
	.reg .b64 	%fd<14>;

	ld.param.u32 	%r6, [vecToNematicKernel_param_0];
	ld.param.u64 	%rd5, [vecToNematicKernel_param_1];
	ld.param.u32 	%r2, [vecToNematicKernel_param_2];
	ld.param.u32 	%r3, [vecToNematicKernel_param_3];
	ld.param.u64 	%rd6, [vecToNematicKernel_param_4];
	ld.param.u32 	%r4, [vecToNematicKernel_param_5];
	ld.param.u32 	%r5, [vecToNematicKernel_param_6];
	cvta.to.global.u64 	%rd1, %rd5;
	cvta.to.global.u64 	%rd2, %rd6;
	mov.u32 	%r7, %ctaid.x;
	mov.u32 	%r8, %ntid.x;
	mov.u32 	%r9, %tid.x;
	mad.lo.s32 	%r1, %r7, %r8, %r9;
	setp.ge.s32 	%p1, %r1, %r6;
	@%p1 bra 	$L__BB0_8;
	mul.lo.s32 	%r10, %r1, 3;
	div.s32 	%r11, %r10, %r3;
	mul.lo.s32 	%r12, %r11, %r3;
	sub.s32 	%r13, %r10, %r12;
	mad.lo.s32 	%r14, %r11, %r2, %r13;
	mul.wide.s32 	%rd7, %r14, 8;
	add.s64 	%rd3, %rd1, %rd7;
	div.s32 	%r15, %r10, %r5;
	mul.lo.s32 	%r16, %r15, %r5;
	sub.s32 	%r17, %r10, %r16;
	mad.lo.s32 	%r18, %r15, %r4, %r17;
	mul.wide.s32 	%rd8, %r18, 8;
	add.s64 	%rd4, %rd2, %rd8;
	ld.global.f64 	%fd1, [%rd3+8];
	setp.geu.f64 	%p2, %fd1, 0d0000000000000000;
	@%p2 bra 	$L__BB0_3;
	ld.global.f64 	%fd13, [%rd3];
	bra.uni 	$L__BB0_5;
$L__BB0_3:
	setp.neu.f64 	%p3, %fd1, 0d0000000000000000;
	@%p3 bra 	$L__BB0_6;
	ld.global.f64 	%fd13, [%rd3];
	setp.geu.f64 	%p4, %fd13, 0d0000000000000000;
	@%p4 bra 	$L__BB0_6;
$L__BB0_5:
	neg.f64 	%fd8, %fd13;
	st.global.f64 	[%rd4], %fd8;
	ld.global.f64 	%fd9, [%rd3+8];
	neg.f64 	%fd10, %fd9;
	st.global.f64 	[%rd4+8], %fd10;
	ld.global.f64 	%fd11, [%rd3+16];
	neg.f64 	%fd12, %fd11;
	st.global.f64 	[%rd4+16], %fd12;
	bra.uni 	$L__BB0_8;
$L__BB0_6:
	setp.eq.s64 	%p5, %rd2, %rd1;
	@%p5 bra 	$L__BB0_8;
	ld.global.f64 	%fd5, [%rd3];
	st.global.f64 	[%rd4], %fd5;
	ld.global.f64 	%fd6, [%rd3+8];
	st.global.f64 	[%rd4+8], %fd6;
	ld.global.f64 	%fd7, [%rd3+16];
	st.global.f64 	[%rd4+16], %fd7;
$L__BB0_8:
	ret;

}


// ===== COMPILED SASS (sm_100) =====

	.target	sm_100

	.elftype	@"ET_EXEC"


//--------------------- .note.nv.tkinfo           --------------------------
	.section	.note.nv.tkinfo,"",@"SHT_NOTE"
	.sectionflags	@"SHF_NOTE_NV_TKINFO"
	.tkinfo
        /*0018*/ 	.word	0x00000002
        /*0030*/ 	.string	""
        /*0030*/ 	.string	"ptxas"
        /*0030*/ 	.string	"Cuda compilation tools, release 13.0, V13.0.88"
        /*0030*/ 	.string	"Build cuda_13.0.r13.0/compiler.36424714_0"
        /*0030*/ 	.string	"-arch sm_100 -m 64 "



//--------------------- .note.nv.cuinfo           --------------------------
	.section	.note.nv.cuinfo,"",@"SHT_NOTE"
	.sectionflags	@"SHF_NOTE_NV_CUINFO"
        /*0018*/ 	.short	0x0002
        /*001a*/ 	.short	0x0064
        /*001c*/ 	.short	0x0082
	.zero		2


//--------------------- .nv.info                  --------------------------
	.section	.nv.info,"",@"SHT_CUDA_INFO"
	.align	4


	//----- nvinfo : EIATTR_REGCOUNT
	.align		4
        /*0000*/ 	.byte	0x04, 0x2f
        /*0002*/ 	.short	(.L_1 - .L_0)
	.align		4
.L_0:
        /*0004*/ 	.word	index@(vecToNematicKernel)
        /*0008*/ 	.word	0x00000014


	//----- nvinfo : EIATTR_FRAME_SIZE
	.align		4
.L_1:
        /*000c*/ 	.byte	0x04, 0x11
        /*000e*/ 	.short	(.L_3 - .L_2)
	.align		4
.L_2:
        /*0010*/ 	.word	index@(vecToNematicKernel)
        /*0014*/ 	.word	0x00000000


	//----- nvinfo : EIATTR_MIN_STACK_SIZE
	.align		4
.L_3:
        /*0018*/ 	.byte	0x04, 0x12
        /*001a*/ 	.short	(.L_5 - .L_4)
	.align		4
.L_4:
        /*001c*/ 	.word	index@(vecToNematicKernel)
        /*0020*/ 	.word	0x00000000
.L_5:


//--------------------- .nv.compat                --------------------------
	.section	.nv.compat,"",@"SHT_CUDA_COMPAT_INFO"
	.align	4
        /*0000*/ 	.byte	0x02, 0x09, 0x00, 0x00, 0x02, 0x02, 0x01, 0x00, 0x02, 0x05, 0x05, 0x00, 0x03, 0x07, 0x01, 0x01
        /*0010*/ 	.byte	0x02, 0x03, 0x00, 0x00, 0x02, 0x06, 0x01, 0x00, 0x04, 0x0b, 0x08, 0x00, 0x01, 0x00, 0x00, 0x00
        /*0020*/ 	.byte	0x00, 0x00, 0x00, 0x00


//--------------------- .nv.info.vecToNematicKernel --------------------------
	.section	.nv.info.vecToNematicKernel,"",@"SHT_CUDA_INFO"
	.sectionflags	@""
	.align	4


	//----- nvinfo : EIATTR_CUDA_API_VERSION
	.align		4
        /*0000*/ 	.byte	0x04, 0x37
        /*0002*/ 	.short	(.L_7 - .L_6)
.L_6:
        /*0004*/ 	.word	0x00000082


	//----- nvinfo : EIATTR_KPARAM_INFO
	.align		4
.L_7:
        /*0008*/ 	.byte	0x04, 0x17
        /*000a*/ 	.short	(.L_9 - .L_8)
.L_8:
        /*000c*/ 	.word	0x00000000
        /*0010*/ 	.short	0x0006
        /*0012*/ 	.short	0x0024
        /*0014*/ 	.byte	0x00, 0xf0, 0x11, 0x00


	//----- nvinfo : EIATTR_KPARAM_INFO
	.align		4
.L_9:
        /*0018*/ 	.byte	0x04, 0x17
        /*001a*/ 	.short	(.L_11 - .L_10)
.L_10:
        /*001c*/ 	.word	0x00000000
        /*0020*/ 	.short	0x0005
        /*0022*/ 	.short	0x0020
        /*0024*/ 	.byte	0x00, 0xf0, 0x11, 0x00


	//----- nvinfo : EIATTR_KPARAM_INFO
	.align		4
.L_11:
        /*0028*/ 	.byte	0x04, 0x17
        /*002a*/ 	.short	(.L_13 - .L_12)
.L_12:
        /*002c*/ 	.word	0x00000000
        /*0030*/ 	.short	0x0004
        /*0032*/ 	.short	0x0018
        /*0034*/ 	.byte	0x00, 0xf5, 0x21, 0x00


	//----- nvinfo : EIATTR_KPARAM_INFO
	.align		4
.L_13:
        /*0038*/ 	.byte	0x04, 0x17
        /*003a*/ 	.short	(.L_15 - .L_14)
.L_14:
        /*003c*/ 	.word	0x00000000
        /*0040*/ 	.short	0x0003
        /*0042*/ 	.short	0x0014
        /*0044*/ 	.byte	0x00, 0xf0, 0x11, 0x00


	//----- nvinfo : EIATTR_KPARAM_INFO
	.align		4
.L_15:
        /*0048*/ 	.byte	0x04, 0x17
        /*004a*/ 	.short	(.L_17 - .L_16)
.L_16:
        /*004c*/ 	.word	0x00000000
        /*0050*/ 	.short	0x0002
        /*0052*/ 	.short	0x0010
        /*0054*/ 	.byte	0x00, 0xf0, 0x11, 0x00


	//----- nvinfo : EIATTR_KPARAM_INFO
	.align		4
.L_17:
        /*0058*/ 	.byte	0x04, 0x17
        /*005a*/ 	.short	(.L_19 - .L_18)
.L_18:
        /*005c*/ 	.word	0x00000000
        /*0060*/ 	.short	0x0001
        /*0062*/ 	.short	0x0008
        /*0064*/ 	.byte	0x00, 0xf5, 0x21, 0x00


	//----- nvinfo : EIATTR_KPARAM_INFO
	.align		4
.L_19:
        /*0068*/ 	.byte	0x04, 0x17
        /*006a*/ 	.short	(.L_21 - .L_20)
.L_20:
        /*006c*/ 	.word	0x00000000
        /*0070*/ 	.short	0x0000
        /*0072*/ 	.short	0x0000
        /*0074*/ 	.byte	0x00, 0xf0, 0x11, 0x00


	//----- nvinfo : EIATTR_SPARSE_MMA_MASK
	.align		4
.L_21:
        /*0078*/ 	.byte	0x03, 0x50
        /*007a*/ 	.short	0x0000


	//----- nvinfo : EIATTR_MAXREG_COUNT
	.align		4
        /*007c*/ 	.byte	0x03, 0x1b
        /*007e*/ 	.short	0x00ff


	//----- nvinfo : EIATTR_MERCURY_ISA_VERSION
	.align		4
        /*0080*/ 	.byte	0x03, 0x5f
        /*0082*/ 	.short	0x0101


	//----- nvinfo : EIATTR_VRC_CTA_INIT_COUNT
	.align		4
        /*0084*/ 	.byte	0x02, 0x4a
	.zero		1
	.zero		1


	//----- nvinfo : EIATTR_EXIT_INSTR_OFFSETS
	.align		4
        /*0088*/ 	.byte	0x04, 0x1c
        /*008a*/ 	.short	(.L_23 - .L_22)


	//   ....[0]....
.L_22:
        /*008c*/ 	.word	0x00000070


	//   ....[1]....
        /*0090*/ 	.word	0x00000580


	//   ....[2]....
        /*0094*/ 	.word	0x000005e0


	//   ....[3]....
        /*0098*/ 	.word	0x00000650


	//----- nvinfo : EIATTR_CRS_STACK_SIZE
	.align		4
.L_23:
        /*009c*/ 	.byte	0x04, 0x1e
        /*009e*/ 	.short	(.L_25 - .L_24)
.L_24:
        /*00a0*/ 	.word	0x00000000


	//----- nvinfo : EIATTR_CBANK_PARAM_SIZE
	.align		4
.L_25:
        /*00a4*/ 	.byte	0x03, 0x19
        /*00a6*/ 	.short	0x0028


	//----- nvinfo : EIATTR_PARAM_CBANK
	.align		4
        /*00a8*/ 	.byte	0x04, 0x0a
        /*00aa*/ 	.short	(.L_27 - .L_26)
	.align		4
.L_26:
        /*00ac*/ 	.word	index@(.nv.constant0.vecToNematicKernel)
        /*00b0*/ 	.short	0x0380
        /*00b2*/ 	.short	0x0028


	//----- nvinfo : EIATTR_SW_WAR
	.align		4
.L_27:
        /*00b4*/ 	.byte	0x04, 0x36
        /*00b6*/ 	.short	(.L_29 - .L_28)
.L_28:
        /*00b8*/ 	.word	0x00000008
.L_29:


//--------------------- .nv.callgraph             --------------------------
	.section	.nv.callgraph,"",@"SHT_CUDA_CALLGRAPH"
	.align	4
	.sectionentsize	8
	.align		4
        /*0000*/ 	.word	0x00000000
	.align		4
        /*0004*/ 	.word	0xffffffff
	.align		4
        /*0008*/ 	.word	0x00000000
	.align		4
        /*000c*/ 	.word	0xfffffffe
	.align		4
        /*0010*/ 	.word	0x00000000
	.align		4
        /*0014*/ 	.word	0xfffffffd
	.align		4
        /*0018*/ 	.word	0x00000000
	.align		4
        /*001c*/ 	.word	0xfffffffc


//--------------------- .text.vecToNematicKernel  --------------------------
	.section	.text.vecToNematicKernel,"ax",@progbits
	.align	128
        .global         vecToNematicKernel
        .type           vecToNematicKernel,@function
        .size           vecToNematicKernel,(.L_x_4 - vecToNematicKernel)
        .other          vecToNematicKernel,@"STO_CUDA_ENTRY STV_DEFAULT"
vecToNematicKernel:
.text.vecToNematicKernel:
[----:B------:R-:W-:Y:S01]  /*0000*/  LDC R1, c[0x0][0x37c] ;  /* 0x0000df00ff017b82 */ /* 0x000fe20000000800 */
[----:B------:R-:W0:Y:S07]  /*0010*/  S2R R3, SR_TID.X ;  /* 0x0000000000037919 */ /* 0x000e2e0000002100 */
[----:B------:R-:W0:Y:S01]  /*0020*/  S2UR UR4, SR_CTAID.X ;  /* 0x00000000000479c3 */ /* 0x000e220000002500 */
[----:B------:R-:W1:Y:S07]  /*0030*/  LDCU UR5, c[0x0][0x380] ;  /* 0x00007000ff0577ac */ /* 0x000e6e0008000800 */
[----:B------:R-:W0:Y:S02]  /*0040*/  LDC R0, c[0x0][0x360] ;  /* 0x0000d800ff007b82 */ /* 0x000e240000000800 */
[----:B0-----:R-:W-:-:S05]  /*0050*/  IMAD R0, R0, UR4, R3 ;  /* 0x0000000400007c24 */ /* 0x001fca000f8e0203 */
[----:B-1----:R-:W-:-:S13]  /*0060*/  ISETP.GE.AND P0, PT, R0, UR5, PT ;  /* 0x0000000500007c0c */ /* 0x002fda000bf06270 */
[----:B------:R-:W-:Y:S05]  /*0070*/  @P0 EXIT ;  /* 0x000000000000094d */ /* 0x000fea0003800000 */
[----:B------:R-:W0:Y:S01]  /*0080*/  LDC R7, c[0x0][0x394] ;  /* 0x0000e500ff077b82 */ /* 0x000e220000000800 */
[----:B------:R-:W-:Y:S01]  /*0090*/  IMAD R0, R0, 0x3, RZ ;  /* 0x0000000300007824 */ /* 0x000fe200078e02ff */
[----:B------:R-:W1:Y:S01]  /*00a0*/  LDCU UR6, c[0x0][0x390] ;  /* 0x00007200ff0677ac */ /* 0x000e620008000800 */
[----:B------:R-:W2:Y:S05]  /*00b0*/  LDCU.64 UR4, c[0x0][0x358] ;  /* 0x00006b00ff0477ac */ /* 0x000eaa0008000a00 */
[----:B------:R-:W3:Y:S01]  /*00c0*/  LDC R15, c[0x0][0x3a4] ;  /* 0x0000e900ff0f7b82 */ /* 0x000ee20000000800 */
[----:B0-----:R-:W-:-:S04]  /*00d0*/  IABS R5, R7 ;  /* 0x0000000700057213 */ /* 0x001fc80000000000 */
[----:B------:R-:W0:Y:S08]  /*00e0*/  I2F.RP R4, R5 ;  /* 0x0000000500047306 */ /* 0x000e300000209400 */
[----:B0-----:R-:W0:Y:S02]  /*00f0*/  MUFU.RCP R4, R4 ;  /* 0x0000000400047308 */ /* 0x001e240000001000 */
[----:B0-----:R-:W-:-:S06]  /*0100*/  VIADD R2, R4, 0xffffffe ;  /* 0x0ffffffe04027836 */ /* 0x001fcc0000000000 */
[----:B------:R0:W4:Y:S02]  /*0110*/  F2I.FTZ.U32.TRUNC.NTZ R3, R2 ;  /* 0x0000000200037305 */ /* 0x000124000021f000 */
[----:B0-----:R-:W-:Y:S01]  /*0120*/  IMAD.MOV.U32 R2, RZ, RZ, RZ ;  /* 0x000000ffff027224 */ /* 0x001fe200078e00ff */
[----:B----4-:R-:W-:-:S05]  /*0130*/  IADD3 R6, PT, PT, RZ, -R3, RZ ;  /* 0x80000003ff067210 */ /* 0x010fca0007ffe0ff */
[----:B------:R-:W-:Y:S01]  /*0140*/  IMAD R9, R6, R5, RZ ;  /* 0x0000000506097224 */ /* 0x000fe200078e02ff */
[----:B------:R-:W-:-:S03]  /*0150*/  IABS R6, R0 ;  /* 0x0000000000067213 */ /* 0x000fc60000000000 */
[----:B------:R-:W-:-:S06]  /*0160*/  IMAD.HI.U32 R3, R3, R9, R2 ;  /* 0x0000000903037227 */ /* 0x000fcc00078e0002 */
[----:B------:R-:W-:-:S05]  /*0170*/  IMAD.HI.U32 R3, R3, R6, RZ ;  /* 0x0000000603037227 */ /* 0x000fca00078e00ff */
[----:B------:R-:W-:-:S05]  /*0180*/  IADD3 R4, PT, PT, -R3, RZ, RZ ;  /* 0x000000ff03047210 */ /* 0x000fca0007ffe1ff */
[----:B------:R-:W-:-:S05]  /*0190*/  IMAD R2, R5, R4, R6 ;  /* 0x0000000405027224 */ /* 0x000fca00078e0206 */
[----:B------:R-:W-:-:S13]  /*01a0*/  ISETP.GT.U32.AND P1, PT, R5, R2, PT ;  /* 0x000000020500720c */ /* 0x000fda0003f24070 */
[----:B------:R-:W-:Y:S01]  /*01b0*/  @!P1 IMAD.IADD R2, R2, 0x1, -R5 ;  /* 0x0000000102029824 */ /* 0x000fe200078e0a05 */
[----:B------:R-:W-:Y:S02]  /*01c0*/  @!P1 IADD3 R3, PT, PT, R3, 0x1, RZ ;  /* 0x0000000103039810 */ /* 0x000fe40007ffe0ff */
[----:B------:R-:W-:Y:S02]  /*01d0*/  ISETP.NE.AND P1, PT, R7, RZ, PT ;  /* 0x000000ff0700720c */ /* 0x000fe40003f25270 */
[----:B------:R-:W-:Y:S02]  /*01e0*/  ISETP.GE.U32.AND P0, PT, R2, R5, PT ;  /* 0x000000050200720c */ /* 0x000fe40003f06070 */
[----:B------:R-:W-:-:S04]  /*01f0*/  LOP3.LUT R2, R0, R7, RZ, 0x3c, !PT ;  /* 0x0000000700027212 */ /* 0x000fc800078e3cff */
[----:B------:R-:W-:-:S07]  /*0200*/  ISETP.GE.AND P2, PT, R2, RZ, PT ;  /* 0x000000ff0200720c */ /* 0x000fce0003f46270 */
[----:B------:R-:W-:-:S05]  /*0210*/  @P0 VIADD R3, R3, 0x1 ;  /* 0x0000000103030836 */ /* 0x000fca0000000000 */
[----:B------:R-:W-:Y:S02]  /*0220*/  MOV R4, R3 ;  /* 0x0000000300047202 */ /* 0x000fe40000000f00 */
[----:B------:R-:W0:Y:S03]  /*0230*/  LDC.64 R2, c[0x0][0x388] ;  /* 0x0000e200ff027b82 */ /* 0x000e260000000a00 */
[----:B------:R-:W-:Y:S01]  /*0240*/  @!P2 IMAD.MOV R4, RZ, RZ, -R4 ;  /* 0x000000ffff04a224 */ /* 0x000fe200078e0a04 */
[----:B------:R-:W-:-:S04]  /*0250*/  @!P1 LOP3.LUT R4, RZ, R7, RZ, 0x33, !PT ;  /* 0x00000007ff049212 */ /* 0x000fc800078e33ff */
[----:B------:R-:W-:-:S05]  /*0260*/  IADD3 R5, PT, PT, -R4, RZ, RZ ;  /* 0x000000ff04057210 */ /* 0x000fca0007ffe1ff */
[----:B------:R-:W-:-:S04]  /*0270*/  IMAD R5, R7, R5, R0 ;  /* 0x0000000507057224 */ /* 0x000fc800078e0200 */
[----:B-1----:R-:W-:Y:S01]  /*0280*/  IMAD R5, R4, UR6, R5 ;  /* 0x0000000604057c24 */ /* 0x002fe2000f8e0205 */
[----:B---3--:R-:W-:Y:S01]  /*0290*/  IABS R11, R15 ;  /* 0x0000000f000b7213 */ /* 0x008fe20000000000 */
[----:B------:R-:W1:Y:S02]  /*02a0*/  LDCU UR6, c[0x0][0x3a0] ;  /* 0x00007400ff0677ac */ /* 0x000e640008000800 */
[----:B0-----:R-:W-:-:S05]  /*02b0*/  IMAD.WIDE R2, R5, 0x8, R2 ;  /* 0x0000000805027825 */ /* 0x001fca00078e0202 */
[----:B--2---:R-:W2:Y:S01]  /*02c0*/  LDG.E.64 R12, desc[UR4][R2.64+0x8] ;  /* 0x00000804020c7981 */ /* 0x004ea2000c1e1b00 */
[----:B------:R-:W0:Y:S08]  /*02d0*/  I2F.RP R7, R11 ;  /* 0x0000000b00077306 */ /* 0x000e300000209400 */
[----:B0-----:R-:W0:Y:S02]  /*02e0*/  MUFU.RCP R7, R7 ;  /* 0x0000000700077308 */ /* 0x001e240000001000 */
[----:B0-----:R-:W-:-:S06]  /*02f0*/  VIADD R8, R7, 0xffffffe ;  /* 0x0ffffffe07087836 */ /* 0x001fcc0000000000 */
[----:B------:R0:W3:Y:S02]  /*0300*/  F2I.FTZ.U32.TRUNC.NTZ R9, R8 ;  /* 0x0000000800097305 */ /* 0x0000e4000021f000 */
[----:B0-----:R-:W-:Y:S01]  /*0310*/  IMAD.MOV.U32 R8, RZ, RZ, RZ ;  /* 0x000000ffff087224 */ /* 0x001fe200078e00ff */
[----:B---3--:R-:W-:-:S05]  /*0320*/  IADD3 R10, PT, PT, RZ, -R9, RZ ;  /* 0x80000009ff0a7210 */ /* 0x008fca0007ffe0ff */
[----:B------:R-:W-:-:S04]  /*0330*/  IMAD R17, R10, R11, RZ ;  /* 0x0000000b0a117224 */ /* 0x000fc800078e02ff */
[----:B------:R-:W-:Y:S01]  /*0340*/  IMAD.HI.U32 R9, R9, R17, R8 ;  /* 0x0000001109097227 */ /* 0x000fe200078e0008 */
[----:B--2---:R-:W-:-:S14]  /*0350*/  DSETP.GEU.AND P0, PT, R12, RZ, PT ;  /* 0x000000ff0c00722a */ /* 0x004fdc0003f0e000 */
[----:B------:R0:W5:Y:S01]  /*0360*/  @!P0 LDG.E.64 R4, desc[UR4][R2.64] ;  /* 0x0000000402048981 */ /* 0x000162000c1e1b00 */
        /* <DEDUP_REMOVED lines=9> */
[----:B------:R-:W-:Y:S02]  /*0400*/  ISETP.GE.AND P2, PT, R6, RZ, PT ;  /* 0x000000ff0600720c */ /* 0x000fe40003f46270 */
[----:B------:R-:W2:Y:S05]  /*0410*/  LDC.64 R6, c[0x0][0x398] ;  /* 0x0000e600ff067b82 */ /* 0x000eaa0000000a00 */
[----:B------:R-:W-:-:S06]  /*0420*/  @P1 VIADD R9, R9, 0x1 ;  /* 0x0000000109091836 */ /* 0x000fcc0000000000 */
[----:B------:R-:W-:Y:S02]  /*0430*/  @!P2 IADD3 R9, PT, PT, -R9, RZ, RZ ;  /* 0x000000ff0909a210 */ /* 0x000fe40007ffe1ff */
[----:B------:R-:W-:-:S05]  /*0440*/  @!P3 LOP3.LUT R9, RZ, R15, RZ, 0x33, !PT ;  /* 0x0000000fff09b212 */ /* 0x000fca00078e33ff */
[----:B------:R-:W-:-:S04]  /*0450*/  IMAD.MOV R8, RZ, RZ, -R9 ;  /* 0x000000ffff087224 */ /* 0x000fc800078e0a09 */
[----:B------:R-:W-:-:S04]  /*0460*/  IMAD R0, R15, R8, R0 ;  /* 0x000000080f007224 */ /* 0x000fc800078e0200 */
[----:B-1----:R-:W-:-:S04]  /*0470*/  IMAD R11, R9, UR6, R0 ;  /* 0x00000006090b7c24 */ /* 0x002fc8000f8e0200 */
[----:B--2---:R-:W-:Y:S01]  /*0480*/  IMAD.WIDE R10, R11, 0x8, R6 ;  /* 0x000000080b0a7825 */ /* 0x004fe200078e0206 */
[----:B0-----:R-:W-:Y:S06]  /*0490*/  @!P0 BRA `(.L_x_0) ;  /* 0x0000000000188947 */ /* 0x001fec0003800000 */
[----:B------:R-:W-:Y:S01]  /*04a0*/  DSETP.NEU.AND P0, PT, R12, RZ, PT ;  /* 0x000000ff0c00722a */ /* 0x000fe20003f0d000 */
[----:B------:R-:W-:-:S13]  /*04b0*/  BSSY.RECONVERGENT B0, `(.L_x_1) ;  /* 0x000000e000007945 */ /* 0x000fda0003800200 */
[----:B------:R-:W-:Y:S05]  /*04c0*/  @P0 BRA `(.L_x_2) ;  /* 0x0000000000300947 */ /* 0x000fea0003800000 */
[----:B-----5:R-:W2:Y:S02]  /*04d0*/  LDG.E.64 R4, desc[UR4][R2.64] ;  /* 0x0000000402047981 */ /* 0x020ea4000c1e1b00 */
[----:B--2---:R-:W-:-:S14]  /*04e0*/  DSETP.GEU.AND P0, PT, R4, RZ, PT ;  /* 0x000000ff0400722a */ /* 0x004fdc0003f0e000 */
[----:B------:R-:W-:Y:S05]  /*04f0*/  @P0 BRA `(.L_x_2) ;  /* 0x0000000000240947 */ /* 0x000fea0003800000 */
.L_x_0:
[----:B-----5:R-:W-:-:S07]  /*0500*/  DADD R6, -RZ, -R4 ;  /* 0x00000000ff067229 */ /* 0x020fce0000000904 */
[----:B------:R-:W-:Y:S04]  /*0510*/  STG.E.64 desc[UR4][R10.64], R6 ;  /* 0x000000060a007986 */ /* 0x000fe8000c101b04 */
[----:B------:R-:W2:Y:S02]  /*0520*/  LDG.E.64 R4, desc[UR4][R2.64+0x8] ;  /* 0x0000080402047981 */ /* 0x000ea4000c1e1b00 */
[----:B--2---:R-:W-:-:S07]  /*0530*/  DADD R8, -RZ, -R4 ;  /* 0x00000000ff087229 */ /* 0x004fce0000000904 */
[----:B------:R-:W-:Y:S04]  /*0540*/  STG.E.64 desc[UR4][R10.64+0x8], R8 ;  /* 0x000008080a007986 */ /* 0x000fe8000c101b04 */
[----:B------:R-:W2:Y:S02]  /*0550*/  LDG.E.64 R4, desc[UR4][R2.64+0x10] ;  /* 0x0000100402047981 */ /* 0x000ea4000c1e1b00 */
[----:B--2---:R-:W-:-:S07]  /*0560*/  DADD R4, -RZ, -R4 ;  /* 0x00000000ff047229 */ /* 0x004fce0000000904 */
[----:B------:R-:W-:Y:S01]  /*0570*/  STG.E.64 desc[UR4][R10.64+0x10], R4 ;  /* 0x000010040a007986 */ /* 0x000fe2000c101b04 */
[----:B------:R-:W-:Y:S05]  /*0580*/  EXIT ;  /* 0x000000000000794d */ /* 0x000fea0003800000 */
.L_x_2:
[----:B------:R-:W-:Y:S05]  /*0590*/  BSYNC.RECONVERGENT B0 ;  /* 0x0000000000007941 */ /* 0x000fea0003800200 */
.L_x_1:
[----:B-----5:R-:W0:Y:S01]  /*05a0*/  LDC.64 R4, c[0x0][0x388] ;  /* 0x0000e200ff047b82 */ /* 0x020e220000000a00 */
[----:B------:R-:W0:Y:S02]  /*05b0*/  LDCU.64 UR6, c[0x0][0x398] ;  /* 0x00007300ff0677ac */ /* 0x000e240008000a00 */
[----:B0-----:R-:W-:-:S04]  /*05c0*/  ISETP.NE.U32.AND P0, PT, R4, UR6, PT ;  /* 0x0000000604007c0c */ /* 0x001fc8000bf05070 */
[----:B------:R-:W-:-:S13]  /*05d0*/  ISETP.NE.AND.EX P0, PT, R5, UR7, PT, P0 ;  /* 0x0000000705007c0c */ /* 0x000fda000bf05300 */
[----:B------:R-:W-:Y:S05]  /*05e0*/  @!P0 EXIT ;  /* 0x000000000000894d */ /* 0x000fea0003800000 */
[----:B------:R-:W2:Y:S04]  /*05f0*/  LDG.E.64 R4, desc[UR4][R2.64] ;  /* 0x0000000402047981 */ /* 0x000ea8000c1e1b00 */
[----:B--2---:R-:W-:Y:S04]  /*0600*/  STG.E.64 desc[UR4][R10.64], R4 ;  /* 0x000000040a007986 */ /* 0x004fe8000c101b04 */
[----:B------:R-:W2:Y:S04]  /*0610*/  LDG.E.64 R6, desc[UR4][R2.64+0x8] ;  /* 0x0000080402067981 */ /* 0x000ea8000c1e1b00 */
[----:B--2---:R-:W-:Y:S04]  /*0620*/  STG.E.64 desc[UR4][R10.64+0x8], R6 ;  /* 0x000008060a007986 */ /* 0x004fe8000c101b04 */
[----:B------:R-:W2:Y:S04]  /*0630*/  LDG.E.64 R8, desc[UR4][R2.64+0x10] ;  /* 0x0000100402087981 */ /* 0x000ea8000c1e1b00 */
[----:B--2---:R-:W-:Y:S01]  /*0640*/  STG.E.64 desc[UR4][R10.64+0x10], R8 ;  /* 0x000010080a007986 */ /* 0x004fe2000c101b04 */
[----:B------:R-:W-:Y:S05]  /*0650*/  EXIT ;  /* 0x000000000000794d */ /* 0x000fea0003800000 */
.L_x_3:
[----:B------:R-:W-:-:S00]  /*0660*/  BRA `(.L_x_3) ;  /* 0xfffffffc00fc7947 */ /* 0x000fc0000383ffff */
[----:B------:R-:W-:-:S00]  /*0670*/  NOP ;  /* 0x0000000000007918 */ /* 0x000fc00000000000 */
        /* <DEDUP_REMOVED lines=8> */
.L_x_4:


//--------------------- .nv.shared.reserved.0     --------------------------
	.section	.nv.shared.reserved.0,"aw",@nobits
	.weak		__nv_reservedSMEM_offset_0_alias
	.size		__nv_reservedSMEM_offset_0_alias, 0, 64
	.other		__nv_reservedSMEM_offset_0_alias,@"STO_CUDA_RESERVED_SHARED STV_DEFAULT"
__nv_reservedSMEM_offset_0_alias:
	.zero		0
	.zero		64


//--------------------- .nv.constant0.vecToNematicKernel --------------------------
	.section	.nv.constant0.vecToNematicKernel,"a",@progbits
	.sectionflags	@""
	.align	4
.nv.constant0.vecToNematicKernel:
	.zero		936


//--------------------- SYMBOLS --------------------------

	.type		.nv.reservedSmem.offset0,@object
	.size		.nv.reservedSmem.offset0,0x4
